	.headerflags	@"EF_CUDA_TEXMODE_UNIFIED EF_CUDA_64BIT_ADDRESS EF_CUDA_ACCELERATORS EF_CUDA_SM90 EF_CUDA_VIRTUAL_SM(EF_CUDA_SM90)"
	.elftype	@"ET_EXEC"


//--------------------- .nv.info                  --------------------------
	.section	.nv.info,"",@"SHT_CUDA_INFO"
	.align	4


	//----- nvinfo : EIATTR_REGCOUNT
	.align		4
        /*0000*/ 	.byte	0x04, 0x2f
        /*0002*/ 	.short	(.L_1 - .L_0)
	.align		4
.L_0:
        /*0004*/ 	.word	index@(triton_poi_fused_add_mul_0)
        /*0008*/ 	.word	0x00000024


	//----- nvinfo : EIATTR_MIN_STACK_SIZE
	.align		4
.L_1:
        /*000c*/ 	.byte	0x04, 0x12
        /*000e*/ 	.short	(.L_3 - .L_2)
	.align		4
.L_2:
        /*0010*/ 	.word	index@(triton_poi_fused_add_mul_0)
        /*0014*/ 	.word	0x00000000


	//----- nvinfo : EIATTR_FRAME_SIZE
	.align		4
.L_3:
        /*0018*/ 	.byte	0x04, 0x11
        /*001a*/ 	.short	(.L_5 - .L_4)
	.align		4
.L_4:
        /*001c*/ 	.word	index@(triton_poi_fused_add_mul_0)
        /*0020*/ 	.word	0x00000000


	//----- nvinfo : EIATTR_MIN_STACK_SIZE
	.align		4
.L_5:
        /*0024*/ 	.byte	0x04, 0x12
        /*0026*/ 	.short	(.L_7 - .L_6)
	.align		4
.L_6:
        /*0028*/ 	.word	index@(triton_poi_fused_add_mul_0)
        /*002c*/ 	.word	0x00000000
.L_7:


//--------------------- .nv.info.triton_poi_fused_add_mul_0 --------------------------
	.section	.nv.info.triton_poi_fused_add_mul_0,"",@"SHT_CUDA_INFO"
	.sectionflags	@""
	.align	4


	//----- nvinfo : EIATTR_CUDA_API_VERSION
	.align		4
        /*0000*/ 	.byte	0x04, 0x37
        /*0002*/ 	.short	(.L_9 - .L_8)
.L_8:
        /*0004*/ 	.word	0x0000007c


	//----- nvinfo : EIATTR_KPARAM_INFO
	.align		4
.L_9:
        /*0008*/ 	.byte	0x04, 0x17
        /*000a*/ 	.short	(.L_11 - .L_10)
.L_10:
        /*000c*/ 	.word	0x00000000
        /*0010*/ 	.short	0x0031
        /*0012*/ 	.short	0x0188
        /*0014*/ 	.byte	0x00, 0xf0, 0x11, 0x00


	//----- nvinfo : EIATTR_KPARAM_INFO
	.align		4
.L_11:
        /*0018*/ 	.byte	0x04, 0x17
        /*001a*/ 	.short	(.L_13 - .L_12)
.L_12:
        /*001c*/ 	.word	0x00000000
        /*0020*/ 	.short	0x0030
        /*0022*/ 	.short	0x0180
        /*0024*/ 	.byte	0x00, 0xf4, 0x21, 0x00


	//----- nvinfo : EIATTR_KPARAM_INFO
	.align		4
.L_13:
        /*0028*/ 	.byte	0x04, 0x17
        /*002a*/ 	.short	(.L_15 - .L_14)
.L_14:
        /*002c*/ 	.word	0x00000000
        /*0030*/ 	.short	0x002f
        /*0032*/ 	.short	0x0178
        /*0034*/ 	.byte	0x00, 0xf4, 0x21, 0x00


	//----- nvinfo : EIATTR_KPARAM_INFO
	.align		4
.L_15:
        /*0038*/ 	.byte	0x04, 0x17
        /*003a*/ 	.short	(.L_17 - .L_16)
.L_16:
        /*003c*/ 	.word	0x00000000
        /*0040*/ 	.short	0x002e
        /*0042*/ 	.short	0x0170
        /*0044*/ 	.byte	0x00, 0xf4, 0x21, 0x00


	//----- nvinfo : EIATTR_KPARAM_INFO
	.align		4
.L_17:
        /*0048*/ 	.byte	0x04, 0x17
        /*004a*/ 	.short	(.L_19 - .L_18)
.L_18:
        /*004c*/ 	.word	0x00000000
        /*0050*/ 	.short	0x002d
        /*0052*/ 	.short	0x0168
        /*0054*/ 	.byte	0x00, 0xf4, 0x21, 0x00


	//----- nvinfo : EIATTR_KPARAM_INFO
	.align		4
.L_19:
        /*0058*/ 	.byte	0x04, 0x17
        /*005a*/ 	.short	(.L_21 - .L_20)
.L_20:
        /*005c*/ 	.word	0x00000000
        /*0060*/ 	.short	0x002c
        /*0062*/ 	.short	0x0160
        /*0064*/ 	.byte	0x00, 0xf4, 0x21, 0x00


	//----- nvinfo : EIATTR_KPARAM_INFO
	.align		4
.L_21:
        /*0068*/ 	.byte	0x04, 0x17
        /*006a*/ 	.short	(.L_23 - .L_22)
.L_22:
        /*006c*/ 	.word	0x00000000
        /*0070*/ 	.short	0x002b
        /*0072*/ 	.short	0x0158
        /*0074*/ 	.byte	0x00, 0xf4, 0x21, 0x00


	//----- nvinfo : EIATTR_KPARAM_INFO
	.align		4
.L_23:
        /*0078*/ 	.byte	0x04, 0x17
        /*007a*/ 	.short	(.L_25 - .L_24)
.L_24:
        /*007c*/ 	.word	0x00000000
        /*0080*/ 	.short	0x002a
        /*0082*/ 	.short	0x0150
        /*0084*/ 	.byte	0x00, 0xf4, 0x21, 0x00


	//----- nvinfo : EIATTR_KPARAM_INFO
	.align		4
.L_25:
        /*0088*/ 	.byte	0x04, 0x17
        /*008a*/ 	.short	(.L_27 - .L_26)
.L_26:
        /*008c*/ 	.word	0x00000000
        /*0090*/ 	.short	0x0029
        /*0092*/ 	.short	0x0148
        /*0094*/ 	.byte	0x00, 0xf4, 0x21, 0x00


	//----- nvinfo : EIATTR_KPARAM_INFO
	.align		4
.L_27:
        /*0098*/ 	.byte	0x04, 0x17
        /*009a*/ 	.short	(.L_29 - .L_28)
.L_28:
        /*009c*/ 	.word	0x00000000
        /*00a0*/ 	.short	0x0028
        /*00a2*/ 	.short	0x0140
        /*00a4*/ 	.byte	0x00, 0xf4, 0x21, 0x00


	//----- nvinfo : EIATTR_KPARAM_INFO
	.align		4
.L_29:
        /*00a8*/ 	.byte	0x04, 0x17
        /*00aa*/ 	.short	(.L_31 - .L_30)
.L_30:
        /*00ac*/ 	.word	0x00000000
        /*00b0*/ 	.short	0x0027
        /*00b2*/ 	.short	0x0138
        /*00b4*/ 	.byte	0x00, 0xf4, 0x21, 0x00


	//----- nvinfo : EIATTR_KPARAM_INFO
	.align		4
.L_31:
        /*00b8*/ 	.byte	0x04, 0x17
        /*00ba*/ 	.short	(.L_33 - .L_32)
.L_32:
        /*00bc*/ 	.word	0x00000000
        /*00c0*/ 	.short	0x0026
        /*00c2*/ 	.short	0x0130
        /*00c4*/ 	.byte	0x00, 0xf4, 0x21, 0x00


	//----- nvinfo : EIATTR_KPARAM_INFO
	.align		4
.L_33:
        /*00c8*/ 	.byte	0x04, 0x17
        /*00ca*/ 	.short	(.L_35 - .L_34)
.L_34:
        /*00cc*/ 	.word	0x00000000
        /*00d0*/ 	.short	0x0025
        /*00d2*/ 	.short	0x0128
        /*00d4*/ 	.byte	0x00, 0xf4, 0x21, 0x00


	//----- nvinfo : EIATTR_KPARAM_INFO
	.align		4
.L_35:
        /*00d8*/ 	.byte	0x04, 0x17
        /*00da*/ 	.short	(.L_37 - .L_36)
.L_36:
        /*00dc*/ 	.word	0x00000000
        /*00e0*/ 	.short	0x0024
        /*00e2*/ 	.short	0x0120
        /*00e4*/ 	.byte	0x00, 0xf4, 0x21, 0x00


	//----- nvinfo : EIATTR_KPARAM_INFO
	.align		4
.L_37:
        /*00e8*/ 	.byte	0x04, 0x17
        /*00ea*/ 	.short	(.L_39 - .L_38)
.L_38:
        /*00ec*/ 	.word	0x00000000
        /*00f0*/ 	.short	0x0023
        /*00f2*/ 	.short	0x0118
        /*00f4*/ 	.byte	0x00, 0xf4, 0x21, 0x00


	//----- nvinfo : EIATTR_KPARAM_INFO
	.align		4
.L_39:
        /*00f8*/ 	.byte	0x04, 0x17
        /*00fa*/ 	.short	(.L_41 - .L_40)
.L_40:
        /*00fc*/ 	.word	0x00000000
        /*0100*/ 	.short	0x0022
        /*0102*/ 	.short	0x0110
        /*0104*/ 	.byte	0x00, 0xf4, 0x21, 0x00


	//----- nvinfo : EIATTR_KPARAM_INFO
	.align		4
.L_41:
        /*0108*/ 	.byte	0x04, 0x17
        /*010a*/ 	.short	(.L_43 - .L_42)
.L_42:
        /*010c*/ 	.word	0x00000000
        /*0110*/ 	.short	0x0021
        /*0112*/ 	.short	0x0108
        /*0114*/ 	.byte	0x00, 0xf4, 0x21, 0x00


	//----- nvinfo : EIATTR_KPARAM_INFO
	.align		4
.L_43:
        /*0118*/ 	.byte	0x04, 0x17
        /*011a*/ 	.short	(.L_45 - .L_44)
.L_44:
        /*011c*/ 	.word	0x00000000
        /*0120*/ 	.short	0x0020
        /*0122*/ 	.short	0x0100
        /*0124*/ 	.byte	0x00, 0xf4, 0x21, 0x00


	//----- nvinfo : EIATTR_KPARAM_INFO
	.align		4
.L_45:
        /*0128*/ 	.byte	0x04, 0x17
        /*012a*/ 	.short	(.L_47 - .L_46)
.L_46:
        /*012c*/ 	.word	0x00000000
        /*0130*/ 	.short	0x001f
        /*0132*/ 	.short	0x00f8
        /*0134*/ 	.byte	0x00, 0xf4, 0x21, 0x00


	//----- nvinfo : EIATTR_KPARAM_INFO
	.align		4
.L_47:
        /*0138*/ 	.byte	0x04, 0x17
        /*013a*/ 	.short	(.L_49 - .L_48)
.L_48:
        /*013c*/ 	.word	0x00000000
        /*0140*/ 	.short	0x001e
        /*0142*/ 	.short	0x00f0
        /*0144*/ 	.byte	0x00, 0xf4, 0x21, 0x00


	//----- nvinfo : EIATTR_KPARAM_INFO
	.align		4
.L_49:
        /*0148*/ 	.byte	0x04, 0x17
        /*014a*/ 	.short	(.L_51 - .L_50)
.L_50:
        /*014c*/ 	.word	0x00000000
        /*0150*/ 	.short	0x001d
        /*0152*/ 	.short	0x00e8
        /*0154*/ 	.byte	0x00, 0xf4, 0x21, 0x00


	//----- nvinfo : EIATTR_KPARAM_INFO
	.align		4
.L_51:
        /*0158*/ 	.byte	0x04, 0x17
        /*015a*/ 	.short	(.L_53 - .L_52)
.L_52:
        /*015c*/ 	.word	0x00000000
        /*0160*/ 	.short	0x001c
        /*0162*/ 	.short	0x00e0
        /*0164*/ 	.byte	0x00, 0xf4, 0x21, 0x00


	//----- nvinfo : EIATTR_KPARAM_INFO
	.align		4
.L_53:
        /*0168*/ 	.byte	0x04, 0x17
        /*016a*/ 	.short	(.L_55 - .L_54)
.L_54:
        /*016c*/ 	.word	0x00000000
        /*0170*/ 	.short	0x001b
        /*0172*/ 	.short	0x00d8
        /*0174*/ 	.byte	0x00, 0xf4, 0x21, 0x00


	//----- nvinfo : EIATTR_KPARAM_INFO
	.align		4
.L_55:
        /*0178*/ 	.byte	0x04, 0x17
        /*017a*/ 	.short	(.L_57 - .L_56)
.L_56:
        /*017c*/ 	.word	0x00000000
        /*0180*/ 	.short	0x001a
        /*0182*/ 	.short	0x00d0
        /*0184*/ 	.byte	0x00, 0xf4, 0x21, 0x00


	//----- nvinfo : EIATTR_KPARAM_INFO
	.align		4
.L_57:
        /*0188*/ 	.byte	0x04, 0x17
        /*018a*/ 	.short	(.L_59 - .L_58)
.L_58:
        /*018c*/ 	.word	0x00000000
        /*0190*/ 	.short	0x0019
        /*0192*/ 	.short	0x00c8
        /*0194*/ 	.byte	0x00, 0xf4, 0x21, 0x00


	//----- nvinfo : EIATTR_KPARAM_INFO
	.align		4
.L_59:
        /*0198*/ 	.byte	0x04, 0x17
        /*019a*/ 	.short	(.L_61 - .L_60)
.L_60:
        /*019c*/ 	.word	0x00000000
        /*01a0*/ 	.short	0x0018
        /*01a2*/ 	.short	0x00c0
        /*01a4*/ 	.byte	0x00, 0xf4, 0x21, 0x00


	//----- nvinfo : EIATTR_KPARAM_INFO
	.align		4
.L_61:
        /*01a8*/ 	.byte	0x04, 0x17
        /*01aa*/ 	.short	(.L_63 - .L_62)
.L_62:
        /*01ac*/ 	.word	0x00000000
        /*01b0*/ 	.short	0x0017
        /*01b2*/ 	.short	0x00b8
        /*01b4*/ 	.byte	0x00, 0xf4, 0x21, 0x00


	//----- nvinfo : EIATTR_KPARAM_INFO
	.align		4
.L_63:
        /*01b8*/ 	.byte	0x04, 0x17
        /*01ba*/ 	.short	(.L_65 - .L_64)
.L_64:
        /*01bc*/ 	.word	0x00000000
        /*01c0*/ 	.short	0x0016
        /*01c2*/ 	.short	0x00b0
        /*01c4*/ 	.byte	0x00, 0xf4, 0x21, 0x00


	//----- nvinfo : EIATTR_KPARAM_INFO
	.align		4
.L_65:
        /*01c8*/ 	.byte	0x04, 0x17
        /*01ca*/ 	.short	(.L_67 - .L_66)
.L_66:
        /*01cc*/ 	.word	0x00000000
        /*01d0*/ 	.short	0x0015
        /*01d2*/ 	.short	0x00a8
        /*01d4*/ 	.byte	0x00, 0xf4, 0x21, 0x00


	//----- nvinfo : EIATTR_KPARAM_INFO
	.align		4
.L_67:
        /*01d8*/ 	.byte	0x04, 0x17
        /*01da*/ 	.short	(.L_69 - .L_68)
.L_68:
        /*01dc*/ 	.word	0x00000000
        /*01e0*/ 	.short	0x0014
        /*01e2*/ 	.short	0x00a0
        /*01e4*/ 	.byte	0x00, 0xf4, 0x21, 0x00


	//----- nvinfo : EIATTR_KPARAM_INFO
	.align		4
.L_69:
        /*01e8*/ 	.byte	0x04, 0x17
        /*01ea*/ 	.short	(.L_71 - .L_70)
.L_70:
        /*01ec*/ 	.word	0x00000000
        /*01f0*/ 	.short	0x0013
        /*01f2*/ 	.short	0x0098
        /*01f4*/ 	.byte	0x00, 0xf4, 0x21, 0x00


	//----- nvinfo : EIATTR_KPARAM_INFO
	.align		4
.L_71:
        /*01f8*/ 	.byte	0x04, 0x17
        /*01fa*/ 	.short	(.L_73 - .L_72)
.L_72:
        /*01fc*/ 	.word	0x00000000
        /*0200*/ 	.short	0x0012
        /*0202*/ 	.short	0x0090
        /*0204*/ 	.byte	0x00, 0xf4, 0x21, 0x00


	//----- nvinfo : EIATTR_KPARAM_INFO
	.align		4
.L_73:
        /*0208*/ 	.byte	0x04, 0x17
        /*020a*/ 	.short	(.L_75 - .L_74)
.L_74:
        /*020c*/ 	.word	0x00000000
        /*0210*/ 	.short	0x0011
        /*0212*/ 	.short	0x0088
        /*0214*/ 	.byte	0x00, 0xf4, 0x21, 0x00


	//----- nvinfo : EIATTR_KPARAM_INFO
	.align		4
.L_75:
        /*0218*/ 	.byte	0x04, 0x17
        /*021a*/ 	.short	(.L_77 - .L_76)
.L_76:
        /*021c*/ 	.word	0x00000000
        /*0220*/ 	.short	0x0010
        /*0222*/ 	.short	0x0080
        /*0224*/ 	.byte	0x00, 0xf4, 0x21, 0x00


	//----- nvinfo : EIATTR_KPARAM_INFO
	.align		4
.L_77:
        /*0228*/ 	.byte	0x04, 0x17
        /*022a*/ 	.short	(.L_79 - .L_78)
.L_78:
        /*022c*/ 	.word	0x00000000
        /*0230*/ 	.short	0x000f
        /*0232*/ 	.short	0x0078
        /*0234*/ 	.byte	0x00, 0xf4, 0x21, 0x00


	//----- nvinfo : EIATTR_KPARAM_INFO
	.align		4
.L_79:
        /*0238*/ 	.byte	0x04, 0x17
        /*023a*/ 	.short	(.L_81 - .L_80)
.L_80:
        /*023c*/ 	.word	0x00000000
        /*0240*/ 	.short	0x000e
        /*0242*/ 	.short	0x0070
        /*0244*/ 	.byte	0x00, 0xf4, 0x21, 0x00


	//----- nvinfo : EIATTR_KPARAM_INFO
	.align		4
.L_81:
        /*0248*/ 	.byte	0x04, 0x17
        /*024a*/ 	.short	(.L_83 - .L_82)
.L_82:
        /*024c*/ 	.word	0x00000000
        /*0250*/ 	.short	0x000d
        /*0252*/ 	.short	0x0068
        /*0254*/ 	.byte	0x00, 0xf4, 0x21, 0x00


	//----- nvinfo : EIATTR_KPARAM_INFO
	.align		4
.L_83:
        /*0258*/ 	.byte	0x04, 0x17
        /*025a*/ 	.short	(.L_85 - .L_84)
.L_84:
        /*025c*/ 	.word	0x00000000
        /*0260*/ 	.short	0x000c
        /*0262*/ 	.short	0x0060
        /*0264*/ 	.byte	0x00, 0xf4, 0x21, 0x00


	//----- nvinfo : EIATTR_KPARAM_INFO
	.align		4
.L_85:
        /*0268*/ 	.byte	0x04, 0x17
        /*026a*/ 	.short	(.L_87 - .L_86)
.L_86:
        /*026c*/ 	.word	0x00000000
        /*0270*/ 	.short	0x000b
        /*0272*/ 	.short	0x0058
        /*0274*/ 	.byte	0x00, 0xf4, 0x21, 0x00


	//----- nvinfo : EIATTR_KPARAM_INFO
	.align		4
.L_87:
        /*0278*/ 	.byte	0x04, 0x17
        /*027a*/ 	.short	(.L_89 - .L_88)
.L_88:
        /*027c*/ 	.word	0x00000000
        /*0280*/ 	.short	0x000a
        /*0282*/ 	.short	0x0050
        /*0284*/ 	.byte	0x00, 0xf4, 0x21, 0x00


	//----- nvinfo : EIATTR_KPARAM_INFO
	.align		4
.L_89:
        /*0288*/ 	.byte	0x04, 0x17
        /*028a*/ 	.short	(.L_91 - .L_90)
.L_90:
        /*028c*/ 	.word	0x00000000
        /*0290*/ 	.short	0x0009
        /*0292*/ 	.short	0x0048
        /*0294*/ 	.byte	0x00, 0xf4, 0x21, 0x00


	//----- nvinfo : EIATTR_KPARAM_INFO
	.align		4
.L_91:
        /*0298*/ 	.byte	0x04, 0x17
        /*029a*/ 	.short	(.L_93 - .L_92)
.L_92:
        /*029c*/ 	.word	0x00000000
        /*02a0*/ 	.short	0x0008
        /*02a2*/ 	.short	0x0040
        /*02a4*/ 	.byte	0x00, 0xf4, 0x21, 0x00


	//----- nvinfo : EIATTR_KPARAM_INFO
	.align		4
.L_93:
        /*02a8*/ 	.byte	0x04, 0x17
        /*02aa*/ 	.short	(.L_95 - .L_94)
.L_94:
        /*02ac*/ 	.word	0x00000000
        /*02b0*/ 	.short	0x0007
        /*02b2*/ 	.short	0x0038
        /*02b4*/ 	.byte	0x00, 0xf4, 0x21, 0x00


	//----- nvinfo : EIATTR_KPARAM_INFO
	.align		4
.L_95:
        /*02b8*/ 	.byte	0x04, 0x17
        /*02ba*/ 	.short	(.L_97 - .L_96)
.L_96:
        /*02bc*/ 	.word	0x00000000
        /*02c0*/ 	.short	0x0006
        /*02c2*/ 	.short	0x0030
        /*02c4*/ 	.byte	0x00, 0xf4, 0x21, 0x00


	//----- nvinfo : EIATTR_KPARAM_INFO
	.align		4
.L_97:
        /*02c8*/ 	.byte	0x04, 0x17
        /*02ca*/ 	.short	(.L_99 - .L_98)
.L_98:
        /*02cc*/ 	.word	0x00000000
        /*02d0*/ 	.short	0x0005
        /*02d2*/ 	.short	0x0028
        /*02d4*/ 	.byte	0x00, 0xf4, 0x21, 0x00


	//----- nvinfo : EIATTR_KPARAM_INFO
	.align		4
.L_99:
        /*02d8*/ 	.byte	0x04, 0x17
        /*02da*/ 	.short	(.L_101 - .L_100)
.L_100:
        /*02dc*/ 	.word	0x00000000
        /*02e0*/ 	.short	0x0004
        /*02e2*/ 	.short	0x0020
        /*02e4*/ 	.byte	0x00, 0xf4, 0x21, 0x00


	//----- nvinfo : EIATTR_KPARAM_INFO
	.align		4
.L_101:
        /*02e8*/ 	.byte	0x04, 0x17
        /*02ea*/ 	.short	(.L_103 - .L_102)
.L_102:
        /*02ec*/ 	.word	0x00000000
        /*02f0*/ 	.short	0x0003
        /*02f2*/ 	.short	0x0018
        /*02f4*/ 	.byte	0x00, 0xf4, 0x21, 0x00


	//----- nvinfo : EIATTR_KPARAM_INFO
	.align		4
.L_103:
        /*02f8*/ 	.byte	0x04, 0x17
        /*02fa*/ 	.short	(.L_105 - .L_104)
.L_104:
        /*02fc*/ 	.word	0x00000000
        /*0300*/ 	.short	0x0002
        /*0302*/ 	.short	0x0010
        /*0304*/ 	.byte	0x00, 0xf4, 0x21, 0x00


	//----- nvinfo : EIATTR_KPARAM_INFO
	.align		4
.L_105:
        /*0308*/ 	.byte	0x04, 0x17
        /*030a*/ 	.short	(.L_107 - .L_106)
.L_106:
        /*030c*/ 	.word	0x00000000
        /*0310*/ 	.short	0x0001
        /*0312*/ 	.short	0x0008
        /*0314*/ 	.byte	0x00, 0xf4, 0x21, 0x00


	//----- nvinfo : EIATTR_KPARAM_INFO
	.align		4
.L_107:
        /*0318*/ 	.byte	0x04, 0x17
        /*031a*/ 	.short	(.L_109 - .L_108)
.L_108:
        /*031c*/ 	.word	0x00000000
        /*0320*/ 	.short	0x0000
        /*0322*/ 	.short	0x0000
        /*0324*/ 	.byte	0x00, 0xf4, 0x21, 0x00


	//----- nvinfo : EIATTR_SPARSE_MMA_MASK
	.align		4
.L_109:
        /*0328*/ 	.byte	0x03, 0x50
        /*032a*/ 	.short	0x0000


	//----- nvinfo : EIATTR_MAXREG_COUNT
	.align		4
        /*032c*/ 	.byte	0x03, 0x1b
        /*032e*/ 	.short	0x00ff


	//----- nvinfo : EIATTR_EXIT_INSTR_OFFSETS
	.align		4
        /*0330*/ 	.byte	0x04, 0x1c
        /*0332*/ 	.short	(.L_111 - .L_110)


	//   ....[0]....
.L_110:
        /*0334*/ 	.word	0x00002810


	//   ....[1]....
        /*0338*/ 	.word	0x00002850


	//----- nvinfo : EIATTR_REQNTID
	.align		4
.L_111:
        /*033c*/ 	.byte	0x04, 0x10
        /*033e*/ 	.short	(.L_113 - .L_112)
.L_112:
        /*0340*/ 	.word	0x00000020
        /*0344*/ 	.word	0x00000001
        /*0348*/ 	.word	0x00000001


	//----- nvinfo : EIATTR_CBANK_PARAM_SIZE
	.align		4
.L_113:
        /*034c*/ 	.byte	0x03, 0x19
        /*034e*/ 	.short	0x018c


	//----- nvinfo : EIATTR_PARAM_CBANK
	.align		4
        /*0350*/ 	.byte	0x04, 0x0a
        /*0352*/ 	.short	(.L_115 - .L_114)
	.align		4
.L_114:
        /*0354*/ 	.word	index@(.nv.constant0.triton_poi_fused_add_mul_0)
        /*0358*/ 	.short	0x0210
        /*035a*/ 	.short	0x018c


	//----- nvinfo : EIATTR_SW_WAR
	.align		4
.L_115:
        /*035c*/ 	.byte	0x04, 0x36
        /*035e*/ 	.short	(.L_117 - .L_116)
.L_116:
        /*0360*/ 	.word	0x00000008
.L_117:


//--------------------- .nv.callgraph             --------------------------
	.section	.nv.callgraph,"",@"SHT_CUDA_CALLGRAPH"
	.align	4
	.sectionentsize	8
	.align		4
        /*0000*/ 	.word	0x00000000
	.align		4
        /*0004*/ 	.word	0xffffffff
	.align		4
        /*0008*/ 	.word	0x00000000
	.align		4
        /*000c*/ 	.word	0xfffffffe
	.align		4
        /*0010*/ 	.word	0x00000000
	.align		4
        /*0014*/ 	.word	0xfffffffd
	.align		4
        /*0018*/ 	.word	0x00000000
	.align		4
        /*001c*/ 	.word	0xfffffffc


//--------------------- .text.triton_poi_fused_add_mul_0 --------------------------
	.section	.text.triton_poi_fused_add_mul_0,"ax",@progbits
	.sectionflags	@"SHF_BARRIERS=1"
	.align	128
        .global         triton_poi_fused_add_mul_0
        .type           triton_poi_fused_add_mul_0,@function
        .size           triton_poi_fused_add_mul_0,(.L_x_1 - triton_poi_fused_add_mul_0)
        .other          triton_poi_fused_add_mul_0,@"STO_CUDA_ENTRY STV_DEFAULT"
triton_poi_fused_add_mul_0:
.text.triton_poi_fused_add_mul_0:
[----:B------:R-:W0:Y:S01]  /*0000*/  LDC R1, c[0x0][0x28] ;  /* 0x00000a00ff017b82 */ /* 0x000e220000000800 */
[----:B------:R-:W1:Y:S07]  /*0010*/  S2R R18, SR_TID.X ;  /* 0x0000000000127919 */ /* 0x000e6e0000002100 */
[----:B------:R-:W2:Y:S01]  /*0020*/  LDC.64 R16, c[0x0][0x210] ;  /* 0x00008400ff107b82 */ /* 0x000ea20000000a00 */
[----:B------:R-:W-:Y:S01]  /*0030*/  CS2R R6, SRZ ;  /* 0x0000000000067805 */ /* 0x000fe2000001ff00 */
[----:B------:R-:W-:Y:S01]  /*0040*/  ULDC.64 UR6, c[0x0][0x208] ;  /* 0x0000820000067ab9 */ /* 0x000fe20000000a00 */
[----:B------:R-:W3:Y:S05]  /*0050*/  S2R R13, SR_CTAID.X ;  /* 0x00000000000d7919 */ /* 0x000eea0000002500 */
[----:B------:R-:W4:Y:S01]  /*0060*/  S2UR UR5, SR_CgaCtaId ;  /* 0x00000000000579c3 */ /* 0x000f220000008800 */
[----:B------:R-:W-:-:S07]  /*0070*/  UMOV UR4, 0x400 ;  /* 0x0000040000047882 */ /* 0x000fce0000000000 */
[----:B------:R-:W5:Y:S01]  /*0080*/  LDC.64 R20, c[0x0][0x220] ;  /* 0x00008800ff147b82 */ /* 0x000f620000000a00 */
[----:B-1----:R-:W-:Y:S02]  /*0090*/  SHF.L.U32 R0, R18, 0x1, RZ ;  /* 0x0000000112007819 */ /* 0x002fe400000006ff */
[----:B---3--:R-:W-:Y:S02]  /*00a0*/  SHF.L.U32 R13, R13, 0x6, RZ ;  /* 0x000000060d0d7819 */ /* 0x008fe400000006ff */
[----:B------:R-:W-:-:S04]  /*00b0*/  LOP3.LUT R0, R0, 0x3e, RZ, 0xc0, !PT ;  /* 0x0000003e00007812 */ /* 0x000fc800078ec0ff */
[----:B------:R-:W-:-:S04]  /*00c0*/  LOP3.LUT R2, R13, R0, RZ, 0xfc, !PT ;  /* 0x000000000d027212 */ /* 0x000fc800078efcff */
[----:B------:R-:W-:Y:S02]  /*00d0*/  SHF.R.S32.HI R3, RZ, 0x1f, R2 ;  /* 0x0000001fff037819 */ /* 0x000fe40000011402 */
[----:B------:R-:W-:Y:S02]  /*00e0*/  ISETP.GE.AND P0, PT, R2, 0x40, PT ;  /* 0x000000400200780c */ /* 0x000fe40003f06270 */
[----:B------:R-:W-:-:S04]  /*00f0*/  LEA.HI R3, R3, R2, RZ, 0x4 ;  /* 0x0000000203037211 */ /* 0x000fc800078f20ff */
[C---:B------:R-:W-:Y:S02]  /*0100*/  SHF.L.U32 R4, R3.reuse, 0x2, RZ ;  /* 0x0000000203047819 */ /* 0x040fe400000006ff */
[----:B------:R-:W-:Y:S02]  /*0110*/  LOP3.LUT R3, R3, 0xfffffff0, RZ, 0xc0, !PT ;  /* 0xfffffff003037812 */ /* 0x000fe400078ec0ff */
[----:B------:R-:W-:-:S04]  /*0120*/  LOP3.LUT R4, R4, 0xffffffc0, RZ, 0xc0, !PT ;  /* 0xffffffc004047812 */ /* 0x000fc800078ec0ff */
[----:B------:R-:W-:-:S04]  /*0130*/  IADD3 R3, R4, R2, -R3 ;  /* 0x0000000204037210 */ /* 0x000fc80007ffe803 */
[----:B------:R-:W-:Y:S01]  /*0140*/  IADD3 R15, R3, 0x10, RZ ;  /* 0x00000010030f7810 */ /* 0x000fe20007ffe0ff */
[--C-:B--2---:R-:W-:Y:S01]  /*0150*/  IMAD.WIDE R8, R3, 0x4, R16.reuse ;  /* 0x0000000403087825 */ /* 0x104fe200078e0210 */
[----:B------:R-:W-:Y:S02]  /*0160*/  IADD3 R5, R3, 0x20, RZ ;  /* 0x0000002003057810 */ /* 0x000fe40007ffe0ff */
[----:B------:R-:W-:Y:S01]  /*0170*/  CS2R R2, SRZ ;  /* 0x0000000000027805 */ /* 0x000fe2000001ff00 */
[--C-:B------:R-:W-:Y:S01]  /*0180*/  IMAD.WIDE R14, R15, 0x4, R16.reuse ;  /* 0x000000040f0e7825 */ /* 0x100fe200078e0210 */
[----:B------:R1:W2:Y:S03]  /*0190*/  @!P0 LDG.E.64 R6, desc[UR6][R8.64] ;  /* 0x0000000608068981 */ /* 0x0002a6000c1e1b00 */
[----:B------:R-:W-:Y:S01]  /*01a0*/  IMAD.WIDE R16, R5, 0x4, R16 ;  /* 0x0000000405107825 */ /* 0x000fe200078e0210 */
[----:B------:R-:W-:Y:S01]  /*01b0*/  CS2R R4, SRZ ;  /* 0x0000000000047805 */ /* 0x000fe2000001ff00 */
[----:B------:R-:W3:Y:S05]  /*01c0*/  @!P0 LDG.E.64 R2, desc[UR6][R14.64] ;  /* 0x000000060e028981 */ /* 0x000eea000c1e1b00 */
[----:B------:R5:W3:Y:S01]  /*01d0*/  @!P0 LDG.E.64 R4, desc[UR6][R16.64] ;  /* 0x0000000610048981 */ /* 0x000ae2000c1e1b00 */
[----:B----4-:R-:W-:Y:S01]  /*01e0*/  UPRMT UR4, UR5, 0x654, UR4 ;  /* 0x0000065405047896 */ /* 0x010fe20008000004 */
[----:B-1----:R-:W-:-:S02]  /*01f0*/  LOP3.LUT R8, R18, 0x1f, RZ, 0xc0, !PT ;  /* 0x0000001f12087812 */ /* 0x002fc400078ec0ff */
[----:B------:R-:W-:-:S03]  /*0200*/  LOP3.LUT R9, R13, 0x1f, R18, 0xf8, !PT ;  /* 0x0000001f0d097812 */ /* 0x000fc600078ef812 */
[----:B------:R-:W-:Y:S02]  /*0210*/  LEA R10, R0, UR4, 0x2 ;  /* 0x00000004000a7c11 */ /* 0x000fe4000f8e10ff */
[----:B------:R-:W-:Y:S01]  /*0220*/  LEA R0, R8, UR4, 0x2 ;  /* 0x0000000408007c11 */ /* 0x000fe2000f8e10ff */
[----:B0----5:R-:W0:Y:S01]  /*0230*/  LDC.64 R16, c[0x0][0x218] ;  /* 0x00008600ff107b82 */ /* 0x021e220000000a00 */
[C---:B------:R-:W-:Y:S02]  /*0240*/  LOP3.LUT R8, R9.reuse, 0x20, RZ, 0xfc, !PT ;  /* 0x0000002009087812 */ /* 0x040fe400078efcff */
[C---:B------:R-:W-:Y:S02]  /*0250*/  ISETP.GE.AND P0, PT, R9.reuse, 0x40, PT ;  /* 0x000000400900780c */ /* 0x040fe40003f06270 */
[----:B------:R-:W-:Y:S02]  /*0260*/  ISETP.GE.AND P1, PT, R8, 0x40, PT ;  /* 0x000000400800780c */ /* 0x000fe40003f26270 */
[----:B------:R-:W-:-:S02]  /*0270*/  SHF.L.U32 R9, R9, 0x4, RZ ;  /* 0x0000000409097819 */ /* 0x000fc400000006ff */
[----:B------:R-:W-:-:S03]  /*0280*/  SHF.L.U32 R8, R8, 0x4, RZ ;  /* 0x0000000408087819 */ /* 0x000fc600000006ff */
[----:B------:R-:W-:-:S04]  /*0290*/  IMAD.WIDE R18, R9, 0x4, R20 ;  /* 0x0000000409127825 */ /* 0x000fc800078e0214 */
[----:B------:R-:W-:-:S04]  /*02a0*/  IMAD.WIDE R20, R8, 0x4, R20 ;  /* 0x0000000408147825 */ /* 0x000fc800078e0214 */
[----:B--2---:R-:W-:Y:S01]  /*02b0*/  FADD R11, R6, -1 ;  /* 0xbf800000060b7421 */ /* 0x004fe20000000000 */
[----:B------:R-:W-:-:S03]  /*02c0*/  FADD R12, R7, -1 ;  /* 0xbf800000070c7421 */ /* 0x000fc60000000000 */
[----:B---3--:R-:W-:Y:S01]  /*02d0*/  FFMA R23, R2, -1.5, R11 ;  /* 0xbfc0000002177823 */ /* 0x008fe2000000000b */
[----:B------:R-:W-:-:S03]  /*02e0*/  FFMA R22, R3, -1.5, R12 ;  /* 0xbfc0000003167823 */ /* 0x000fc6000000000c */
[C-C-:B------:R-:W-:Y:S01]  /*02f0*/  FFMA R14, R4.reuse, -1.5, R23.reuse ;  /* 0xbfc00000040e7823 */ /* 0x140fe20000000017 */
[C-C-:B------:R-:W-:Y:S01]  /*0300*/  FFMA R15, R5.reuse, -1.5, R22.reuse ;  /* 0xbfc00000050f7823 */ /* 0x140fe20000000016 */
[C-C-:B------:R-:W-:Y:S01]  /*0310*/  FFMA R30, R4.reuse, -0.5, R23.reuse ;  /* 0xbf000000041e7823 */ /* 0x140fe20000000017 */
[C-C-:B------:R-:W-:Y:S01]  /*0320*/  FFMA R31, R5.reuse, -0.5, R22.reuse ;  /* 0xbf000000051f7823 */ /* 0x140fe20000000016 */
[----:B------:R-:W-:Y:S01]  /*0330*/  FFMA R32, R4, 0.5, R23 ;  /* 0x3f00000004207823 */ /* 0x000fe20000000017 */
[----:B------:R-:W-:Y:S01]  /*0340*/  FFMA R33, R5, 0.5, R22 ;  /* 0x3f00000005217823 */ /* 0x000fe20000000016 */
[----:B------:R0:W-:Y:S01]  /*0350*/  STS.64 [R10], R14 ;  /* 0x0000000e0a007388 */ /* 0x0001e20000000a00 */
[----:B------:R-:W-:Y:S01]  /*0360*/  BAR.SYNC.DEFER_BLOCKING 0x0 ;  /* 0x0000000000007b1d */ /* 0x000fe20000010000 */
[----:B0-----:R-:W-:-:S04]  /*0370*/  IMAD.WIDE R14, R9, 0x4, R16 ;  /* 0x00000004090e7825 */ /* 0x001fc800078e0210 */
[----:B------:R-:W-:Y:S01]  /*0380*/  IMAD.WIDE R16, R8, 0x4, R16 ;  /* 0x0000000408107825 */ /* 0x000fe200078e0210 */
[----:B------:R-:W0:Y:S04]  /*0390*/  LDS R25, [R0] ;  /* 0x0000000000197984 */ /* 0x000e280000000800 */
[----:B------:R-:W1:Y:S04]  /*03a0*/  LDS R27, [R0+0x80] ;  /* 0x00008000001b7984 */ /* 0x000e680000000800 */
[----:B0-----:R-:W-:Y:S04]  /*03b0*/  @!P0 STG.E desc[UR6][R14.64], R25 ;  /* 0x000000190e008986 */ /* 0x001fe8000c101906 */
[----:B-1----:R0:W-:Y:S01]  /*03c0*/  @!P1 STG.E desc[UR6][R16.64], R27 ;  /* 0x0000001b10009986 */ /* 0x0021e2000c101906 */
[----:B------:R-:W-:Y:S08]  /*03d0*/  BAR.SYNC.DEFER_BLOCKING 0x0 ;  /* 0x0000000000007b1d */ /* 0x000ff00000010000 */
[----:B0-----:R-:W0:Y:S01]  /*03e0*/  LDC.64 R16, c[0x0][0x228] ;  /* 0x00008a00ff107b82 */ /* 0x001e220000000a00 */
[----:B------:R1:W-:Y:S07]  /*03f0*/  STS.64 [R10], R30 ;  /* 0x0000001e0a007388 */ /* 0x0003ee0000000a00 */
[----:B------:R-:W-:Y:S01]  /*0400*/  BAR.SYNC.DEFER_BLOCKING 0x0 ;  /* 0x0000000000007b1d */ /* 0x000fe20000010000 */
[----:B0-----:R-:W-:-:S04]  /*0410*/  IMAD.WIDE R14, R9, 0x4, R16 ;  /* 0x00000004090e7825 */ /* 0x001fc800078e0210 */
[----:B------:R-:W-:-:S04]  /*0420*/  IMAD.WIDE R16, R8, 0x4, R16 ;  /* 0x0000000408107825 */ /* 0x000fc800078e0210 */
[----:B-1----:R-:W-:Y:S01]  /*0430*/  FFMA R30, R4, 1.5, R23 ;  /* 0x3fc00000041e7823 */ /* 0x002fe20000000017 */
[----:B------:R-:W-:Y:S01]  /*0440*/  FFMA R31, R5, 1.5, R22 ;  /* 0x3fc00000051f7823 */ /* 0x000fe20000000016 */
[----:B------:R-:W-:Y:S01]  /*0450*/  FFMA R22, R3, -0.5, R12 ;  /* 0xbf00000003167823 */ /* 0x000fe2000000000c */
[----:B------:R-:W0:Y:S04]  /*0460*/  LDS R13, [R0] ;  /* 0x00000000000d7984 */ /* 0x000e280000000800 */
[----:B------:R-:W1:Y:S04]  /*0470*/  LDS R29, [R0+0x80] ;  /* 0x00008000001d7984 */ /* 0x000e680000000800 */
[----:B0-----:R0:W-:Y:S04]  /*0480*/  @!P0 STG.E desc[UR6][R18.64], R13 ;  /* 0x0000000d12008986 */ /* 0x0011e8000c101906 */
[----:B-1----:R1:W-:Y:S01]  /*0490*/  @!P1 STG.E desc[UR6][R20.64], R29 ;  /* 0x0000001d14009986 */ /* 0x0023e2000c101906 */
[----:B------:R-:W-:Y:S01]  /*04a0*/  BAR.SYNC.DEFER_BLOCKING 0x0 ;  /* 0x0000000000007b1d */ /* 0x000fe20000010000 */
[----:B0-----:R-:W-:-:S07]  /*04b0*/  FFMA R13, R2, -0.5, R11 ;  /* 0xbf000000020d7823 */ /* 0x001fce000000000b */
[----:B-1----:R-:W0:Y:S01]  /*04c0*/  LDC.64 R20, c[0x0][0x230] ;  /* 0x00008c00ff147b82 */ /* 0x002e220000000a00 */
[----:B------:R1:W-:Y:S07]  /*04d0*/  STS.64 [R10], R32 ;  /* 0x000000200a007388 */ /* 0x0003ee0000000a00 */
[----:B------:R-:W-:Y:S01]  /*04e0*/  BAR.SYNC.DEFER_BLOCKING 0x0 ;  /* 0x0000000000007b1d */ /* 0x000fe20000010000 */
[----:B0-----:R-:W-:-:S04]  /*04f0*/  IMAD.WIDE R18, R9, 0x4, R20 ;  /* 0x0000000409127825 */ /* 0x001fc800078e0214 */
[----:B-1----:R-:W-:Y:S01]  /*0500*/  FFMA R32, R4, -1.5, R13 ;  /* 0xbfc0000004207823 */ /* 0x002fe2000000000d */
[----:B------:R-:W-:Y:S01]  /*0510*/  FFMA R33, R5, -1.5, R22 ;  /* 0xbfc0000005217823 */ /* 0x000fe20000000016 */
[----:B------:R-:W0:Y:S04]  /*0520*/  LDS R25, [R0] ;  /* 0x0000000000197984 */ /* 0x000e280000000800 */
[----:B------:R-:W1:Y:S04]  /*0530*/  LDS R27, [R0+0x80] ;  /* 0x00008000001b7984 */ /* 0x000e680000000800 */
[----:B0-----:R0:W-:Y:S04]  /*0540*/  @!P0 STG.E desc[UR6][R14.64], R25 ;  /* 0x000000190e008986 */ /* 0x0011e8000c101906 */
[----:B-1----:R1:W-:Y:S01]  /*0550*/  @!P1 STG.E desc[UR6][R16.64], R27 ;  /* 0x0000001b10009986 */ /* 0x0023e2000c101906 */
[----:B------:R-:W-:Y:S01]  /*0560*/  BAR.SYNC.DEFER_BLOCKING 0x0 ;  /* 0x0000000000007b1d */ /* 0x000fe20000010000 */
[----:B0-----:R-:W-:-:S07]  /*0570*/  IMAD.WIDE R14, R8, 0x4, R20 ;  /* 0x00000004080e7825 */ /* 0x001fce00078e0214 */
[----:B------:R-:W1:Y:S01]  /*0580*/  LDC.64 R20, c[0x0][0x238] ;  /* 0x00008e00ff147b82 */ /* 0x000e620000000a00 */
[----:B------:R0:W-:Y:S07]  /*0590*/  STS.64 [R10], R30 ;  /* 0x0000001e0a007388 */ /* 0x0001ee0000000a00 */
[----:B------:R-:W-:Y:S01]  /*05a0*/  BAR.SYNC.DEFER_BLOCKING 0x0 ;  /* 0x0000000000007b1d */ /* 0x000fe20000010000 */
[----:B-1----:R-:W-:-:S04]  /*05b0*/  IMAD.WIDE R16, R9, 0x4, R20 ;  /* 0x0000000409107825 */ /* 0x002fc800078e0214 */
[----:B------:R-:W-:-:S04]  /*05c0*/  IMAD.WIDE R20, R8, 0x4, R20 ;  /* 0x0000000408147825 */ /* 0x000fc800078e0214 */
[----:B0-----:R-:W-:Y:S01]  /*05d0*/  FFMA R30, R4, -0.5, R13 ;  /* 0xbf000000041e7823 */ /* 0x001fe2000000000d */
[----:B------:R-:W-:Y:S01]  /*05e0*/  FFMA R31, R5, -0.5, R22 ;  /* 0xbf000000051f7823 */ /* 0x000fe20000000016 */
[----:B------:R-:W0:Y:S04]  /*05f0*/  LDS R23, [R0] ;  /* 0x0000000000177984 */ /* 0x000e280000000800 */
[----:B------:R-:W1:Y:S04]  /*0600*/  LDS R29, [R0+0x80] ;  /* 0x00008000001d7984 */ /* 0x000e680000000800 */
[----:B0-----:R0:W-:Y:S04]  /*0610*/  @!P0 STG.E desc[UR6][R18.64], R23 ;  /* 0x0000001712008986 */ /* 0x0011e8000c101906 */
[----:B-1----:R1:W-:Y:S01]  /*0620*/  @!P1 STG.E desc[UR6][R14.64], R29 ;  /* 0x0000001d0e009986 */ /* 0x0023e2000c101906 */
[----:B------:R-:W-:Y:S08]  /*0630*/  BAR.SYNC.DEFER_BLOCKING 0x0 ;  /* 0x0000000000007b1d */ /* 0x000ff00000010000 */
[----:B0-----:R-:W1:Y:S01]  /*0640*/  LDC.64 R18, c[0x0][0x240] ;  /* 0x00009000ff127b82 */ /* 0x001e620000000a00 */
[----:B------:R0:W-:Y:S07]  /*0650*/  STS.64 [R10], R32 ;  /* 0x000000200a007388 */ /* 0x0001ee0000000a00 */
[----:B------:R-:W-:Y:S01]  /*0660*/  BAR.SYNC.DEFER_BLOCKING 0x0 ;  /* 0x0000000000007b1d */ /* 0x000fe20000010000 */
[----:B-1----:R-:W-:-:S04]  /*0670*/  IMAD.WIDE R14, R9, 0x4, R18 ;  /* 0x00000004090e7825 */ /* 0x002fc800078e0212 */
[----:B------:R-:W-:-:S04]  /*0680*/  IMAD.WIDE R18, R8, 0x4, R18 ;  /* 0x0000000408127825 */ /* 0x000fc800078e0212 */
[----:B0-----:R-:W-:Y:S01]  /*0690*/  FFMA R32, R4, 0.5, R13 ;  /* 0x3f00000004207823 */ /* 0x001fe2000000000d */
[----:B------:R-:W-:Y:S01]  /*06a0*/  FFMA R33, R5, 0.5, R22 ;  /* 0x3f00000005217823 */ /* 0x000fe20000000016 */
        /* <DEDUP_REMOVED lines=12> */
[C-C-:B------:R-:W-:Y:S01]  /*0770*/  FFMA R13, R2.reuse, 0.5, R11.reuse ;  /* 0x3f000000020d7823 */ /* 0x140fe2000000000b */
[----:B------:R-:W-:Y:S01]  /*0780*/  FFMA R22, R3, 0.5, R12 ;  /* 0x3f00000003167823 */ /* 0x000fe2000000000c */
[----:B------:R-:W-:-:S04]  /*0790*/  FFMA R11, R2, 1.5, R11 ;  /* 0x3fc00000020b7823 */ /* 0x000fc8000000000b */
[----:B------:R-:W-:Y:S01]  /*07a0*/  FFMA R26, R4, -1.5, R11 ;  /* 0xbfc00000041a7823 */ /* 0x000fe2000000000b */
        /* <DEDUP_REMOVED lines=17> */
[----:B-1----:R-:W0:Y:S01]  /*08c0*/  LDC.64 R20, c[0x0][0x258] ;  /* 0x00009600ff147b82 */ /* 0x002e220000000a00 */
[----:B------:R1:W-:Y:S07]  /*08d0*/  STS.64 [R10], R30 ;  /* 0x0000001e0a007388 */ /* 0x0003ee0000000a00 */
[----:B------:R-:W-:Y:S01]  /*08e0*/  BAR.SYNC.DEFER_BLOCKING 0x0 ;  /* 0x0000000000007b1d */ /* 0x000fe20000010000 */
[----:B0-----:R-:W-:-:S04]  /*08f0*/  IMAD.WIDE R18, R9, 0x4, R20 ;  /* 0x0000000409127825 */ /* 0x001fc800078e0214 */
[----:B------:R-:W-:-:S04]  /*0900*/  IMAD.WIDE R20, R8, 0x4, R20 ;  /* 0x0000000408147825 */ /* 0x000fc800078e0214 */
[----:B-1----:R-:W-:Y:S01]  /*0910*/  FFMA R30, R4, -0.5, R13 ;  /* 0xbf000000041e7823 */ /* 0x002fe2000000000d */
        /* <DEDUP_REMOVED lines=25> */
[----:B------:R-:W-:Y:S01]  /*0ab0*/  FFMA R22, R3, 1.5, R12 ;  /* 0x3fc0000003167823 */ /* 0x000fe2000000000c */
[----:B------:R-:W0:Y:S04]  /*0ac0*/  LDS R23, [R0] ;  /* 0x0000000000177984 */ /* 0x000e280000000800 */
[----:B------:R-:W1:Y:S04]  /*0ad0*/  LDS R29, [R0+0x80] ;  /* 0x00008000001d7984 */ /* 0x000e680000000800 */
[----:B0-----:R0:W-:Y:S04]  /*0ae0*/  @!P0 STG.E desc[UR6][R14.64], R23 ;  /* 0x000000170e008986 */ /* 0x0011e8000c101906 */
[----:B-1----:R-:W-:Y:S01]  /*0af0*/  @!P1 STG.E desc[UR6][R16.64], R29 ;  /* 0x0000001d10009986 */ /* 0x002fe2000c101906 */
[----:B------:R-:W-:Y:S08]  /*0b00*/  BAR.SYNC.DEFER_BLOCKING 0x0 ;  /* 0x0000000000007b1d */ /* 0x000ff00000010000 */
[----:B0-----:R-:W0:Y:S01]  /*0b10*/  LDC.64 R14, c[0x0][0x270] ;  /* 0x00009c00ff0e7b82 */ /* 0x001e220000000a00 */
[----:B------:R-:W-:Y:S07]  /*0b20*/  STS.64 [R10], R32 ;  /* 0x000000200a007388 */ /* 0x000fee0000000a00 */
[----:B------:R-:W-:Y:S01]  /*0b30*/  BAR.SYNC.DEFER_BLOCKING 0x0 ;  /* 0x0000000000007b1d */ /* 0x000fe20000010000 */
[----:B0-----:R-:W-:-:S04]  /*0b40*/  IMAD.WIDE R12, R9, 0x4, R14 ;  /* 0x00000004090c7825 */ /* 0x001fc800078e020e */
[----:B------:R-:W-:Y:S01]  /*0b50*/  IMAD.WIDE R14, R8, 0x4, R14 ;  /* 0x00000004080e7825 */ /* 0x000fe200078e020e */
[----:B------:R-:W0:Y:S04]  /*0b60*/  LDS R25, [R0] ;  /* 0x0000000000197984 */ /* 0x000e280000000800 */
[----:B------:R-:W1:Y:S04]  /*0b70*/  LDS R27, [R0+0x80] ;  /* 0x00008000001b7984 */ /* 0x000e680000000800 */
[----:B0-----:R0:W-:Y:S04]  /*0b80*/  @!P0 STG.E desc[UR6][R18.64], R25 ;  /* 0x0000001912008986 */ /* 0x0011e8000c101906 */
[----:B-1----:R1:W-:Y:S01]  /*0b90*/  @!P1 STG.E desc[UR6][R20.64], R27 ;  /* 0x0000001b14009986 */ /* 0x0023e2000c101906 */
[----:B------:R-:W-:Y:S08]  /*0ba0*/  BAR.SYNC.DEFER_BLOCKING 0x0 ;  /* 0x0000000000007b1d */ /* 0x000ff00000010000 */
[----:B0-----:R-:W0:Y:S01]  /*0bb0*/  LDC.64 R18, c[0x0][0x278] ;  /* 0x00009e00ff127b82 */ /* 0x001e220000000a00 */
[----:B-1----:R-:W-:Y:S01]  /*0bc0*/  FFMA R27, R5, -1.5, R22 ;  /* 0xbfc00000051b7823 */ /* 0x002fe20000000016 */
[----:B------:R-:W-:Y:S01]  /*0bd0*/  FFMA R20, R4, 0.5, R11 ;  /* 0x3f00000004147823 */ /* 0x000fe2000000000b */
[----:B------:R1:W-:Y:S05]  /*0be0*/  STS.64 [R10], R30 ;  /* 0x0000001e0a007388 */ /* 0x0003ea0000000a00 */
        /* <DEDUP_REMOVED lines=19> */
[----:B------:R-:W-:Y:S01]  /*0d20*/  BAR.SYNC.DEFER_BLOCKING 0x0 ;  /* 0x0000000000007b1d */ /* 0x000fe20000010000 */
[----:B0-----:R-:W-:-:S07]  /*0d30*/  FFMA R21, R5, 0.5, R22 ;  /* 0x3f00000005157823 */ /* 0x001fce0000000016 */
[----:B-1----:R-:W0:Y:S01]  /*0d40*/  LDC.64 R18, c[0x0][0x288] ;  /* 0x0000a200ff127b82 */ /* 0x002e220000000a00 */
[----:B------:R1:W-:Y:S07]  /*0d50*/  STS.64 [R10], R30 ;  /* 0x0000001e0a007388 */ /* 0x0003ee0000000a00 */
[----:B------:R-:W-:Y:S01]  /*0d60*/  BAR.SYNC.DEFER_BLOCKING 0x0 ;  /* 0x0000000000007b1d */ /* 0x000fe20000010000 */
[----:B0-----:R-:W-:-:S04]  /*0d70*/  IMAD.WIDE R16, R9, 0x4, R18 ;  /* 0x0000000409107825 */ /* 0x001fc800078e0212 */
[----:B------:R-:W-:-:S04]  /*0d80*/  IMAD.WIDE R18, R8, 0x4, R18 ;  /* 0x0000000408127825 */ /* 0x000fc800078e0212 */
[----:B-1----:R-:W-:Y:S01]  /*0d90*/  FFMA R30, R4, 1.5, R11 ;  /* 0x3fc00000041e7823 */ /* 0x002fe2000000000b */
[----:B------:R-:W-:Y:S01]  /*0da0*/  FFMA R31, R5, 1.5, R22 ;  /* 0x3fc00000051f7823 */ /* 0x000fe20000000016 */
[----:B------:R-:W-:Y:S01]  /*0db0*/  FADD R11, RZ, R6 ;  /* 0x00000006ff0b7221 */ /* 0x000fe20000000000 */
[----:B------:R-:W0:Y:S04]  /*0dc0*/  LDS R23, [R0] ;  /* 0x0000000000177984 */ /* 0x000e280000000800 */
[----:B------:R-:W1:Y:S04]  /*0dd0*/  LDS R27, [R0+0x80] ;  /* 0x00008000001b7984 */ /* 0x000e680000000800 */
[----:B0-----:R0:W-:Y:S04]  /*0de0*/  @!P0 STG.E desc[UR6][R12.64], R23 ;  /* 0x000000170c008986 */ /* 0x0011e8000c101906 */
[----:B-1----:R-:W-:Y:S01]  /*0df0*/  @!P1 STG.E desc[UR6][R14.64], R27 ;  /* 0x0000001b0e009986 */ /* 0x002fe2000c101906 */
[----:B------:R-:W-:Y:S01]  /*0e00*/  BAR.SYNC.DEFER_BLOCKING 0x0 ;  /* 0x0000000000007b1d */ /* 0x000fe20000010000 */
[----:B0-----:R-:W-:Y:S01]  /*0e10*/  FADD R12, RZ, R7 ;  /* 0x00000007ff0c7221 */ /* 0x001fe20000000000 */
[----:B------:R-:W-:-:S03]  /*0e20*/  FFMA R13, R2, -1.5, R11 ;  /* 0xbfc00000020d7823 */ /* 0x000fc6000000000b */
[----:B------:R-:W-:Y:S01]  /*0e30*/  FFMA R22, R3, -1.5, R12 ;  /* 0xbfc0000003167823 */ /* 0x000fe2000000000c */
[----:B------:R-:W-:-:S03]  /*0e40*/  FFMA R32, R4, -0.5, R13 ;  /* 0xbf00000004207823 */ /* 0x000fc6000000000d */
[----:B------:R-:W-:Y:S01]  /*0e50*/  FFMA R33, R5, -0.5, R22 ;  /* 0xbf00000005217823 */ /* 0x000fe20000000016 */
[----:B------:R0:W-:Y:S01]  /*0e60*/  STS.64 [R10], R20 ;  /* 0x000000140a007388 */ /* 0x0001e20000000a00 */
[----:B------:R-:W-:Y:S08]  /*0e70*/  BAR.SYNC.DEFER_BLOCKING 0x0 ;  /* 0x0000000000007b1d */ /* 0x000ff00000010000 */
[----:B0-----:R-:W0:Y:S01]  /*0e80*/  LDC.64 R20, c[0x0][0x290] ;  /* 0x0000a400ff147b82 */ /* 0x001e220000000a00 */
[----:B------:R-:W1:Y:S04]  /*0e90*/  LDS R25, [R0] ;  /* 0x0000000000197984 */ /* 0x000e680000000800 */
[----:B------:R-:W2:Y:S01]  /*0ea0*/  LDS R29, [R0+0x80] ;  /* 0x00008000001d7984 */ /* 0x000ea20000000800 */
[----:B0-----:R-:W-:-:S03]  /*0eb0*/  IMAD.WIDE R14, R9, 0x4, R20 ;  /* 0x00000004090e7825 */ /* 0x001fc600078e0214 */
[----:B-1----:R0:W-:Y:S04]  /*0ec0*/  @!P0 STG.E desc[UR6][R16.64], R25 ;  /* 0x0000001910008986 */ /* 0x0021e8000c101906 */
[----:B--2---:R1:W-:Y:S01]  /*0ed0*/  @!P1 STG.E desc[UR6][R18.64], R29 ;  /* 0x0000001d12009986 */ /* 0x0043e2000c101906 */
        /* <DEDUP_REMOVED lines=142> */
[----:B------:R1:W-:Y:S07]  /*17c0*/  STS.64 [R10], R30 ;  /* 0x0000001e0a007388 */ /* 0x0003ee0000000a00 */
[----:B------:R-:W-:Y:S01]  /*17d0*/  BAR.SYNC.DEFER_BLOCKING 0x0 ;  /* 0x0000000000007b1d */ /* 0x000fe20000010000 */
[----:B0-----:R-:W-:-:S04]  /*17e0*/  IMAD.WIDE R12, R9, 0x4, R14 ;  /* 0x00000004090c7825 */ /* 0x001fc800078e020e */
[----:B------:R-:W-:-:S04]  /*17f0*/  IMAD.WIDE R14, R8, 0x4, R14 ;  /* 0x00000004080e7825 */ /* 0x000fc800078e020e */
[----:B-1----:R-:W-:Y:S01]  /*1800*/  FFMA R30, R4, -0.5, R11 ;  /* 0xbf000000041e7823 */ /* 0x002fe2000000000b */
[C-C-:B------:R-:W-:Y:S01]  /*1810*/  FFMA R31, R5.reuse, -0.5, R22.reuse ;  /* 0xbf000000051f7823 */ /* 0x140fe20000000016 */
[----:B------:R-:W0:Y:S04]  /*1820*/  LDS R25, [R0] ;  /* 0x0000000000197984 */ /* 0x000e280000000800 */
[----:B------:R-:W1:Y:S04]  /*1830*/  LDS R29, [R0+0x80] ;  /* 0x00008000001d7984 */ /* 0x000e680000000800 */
[----:B0-----:R0:W-:Y:S04]  /*1840*/  @!P0 STG.E desc[UR6][R18.64], R25 ;  /* 0x0000001912008986 */ /* 0x0011e8000c101906 */
[----:B-1----:R1:W-:Y:S01]  /*1850*/  @!P1 STG.E desc[UR6][R20.64], R29 ;  /* 0x0000001d14009986 */ /* 0x0023e2000c101906 */
[----:B------:R-:W-:Y:S08]  /*1860*/  BAR.SYNC.DEFER_BLOCKING 0x0 ;  /* 0x0000000000007b1d */ /* 0x000ff00000010000 */
[----:B0-----:R-:W0:Y:S01]  /*1870*/  LDC.64 R18, c[0x0][0x2f8] ;  /* 0x0000be00ff127b82 */ /* 0x001e220000000a00 */
[----:B-1----:R-:W-:Y:S01]  /*1880*/  FFMA R29, R5, -1.5, R22 ;  /* 0xbfc00000051d7823 */ /* 0x002fe20000000016 */
[----:B------:R-:W-:Y:S06]  /*1890*/  STS.64 [R10], R32 ;  /* 0x000000200a007388 */ /* 0x000fec0000000a00 */
        /* <DEDUP_REMOVED lines=27> */
[----:B------:R-:W-:Y:S01]  /*1a50*/  FADD R11, R6, 1 ;  /* 0x3f800000060b7421 */ /* 0x000fe20000000000 */
[----:B------:R-:W-:-:S03]  /*1a60*/  FADD R6, R7, 1 ;  /* 0x3f80000007067421 */ /* 0x000fc60000000000 */
        /* <DEDUP_REMOVED lines=103> */
[C-C-:B------:R-:W-:Y:S01]  /*20e0*/  FFMA R24, R4.reuse, -1.5, R11.reuse ;  /* 0xbfc0000004187823 */ /* 0x140fe2000000000b */
        /* <DEDUP_REMOVED lines=53> */
[----:B-1----:R1:W-:Y:S01]  /*2440*/  @!P1 STG.E desc[UR6][R14.64], R27 ;  /* 0x0000001b0e009986 */ /* 0x0023e2000c101906 */
[----:B------:R-:W-:Y:S08]  /*2450*/  BAR.SYNC.DEFER_BLOCKING 0x0 ;  /* 0x0000000000007b1d */ /* 0x000ff00000010000 */
[----:B0-----:R-:W0:Y:S08]  /*2460*/  LDC.64 R12, c[0x0][0x370] ;  /* 0x0000dc00ff0c7b82 */ /* 0x001e300000000a00 */
[----:B-1----:R-:W1:Y:S01]  /*2470*/  LDC.64 R14, c[0x0][0x378] ;  /* 0x0000de00ff0e7b82 */ /* 0x002e620000000a00 */
[----:B------:R2:W-:Y:S07]  /*2480*/  STS.64 [R10], R28 ;  /* 0x0000001c0a007388 */ /* 0x0005ee0000000a00 */
[----:B------:R-:W-:Y:S01]  /*2490*/  BAR.SYNC.DEFER_BLOCKING 0x0 ;  /* 0x0000000000007b1d */ /* 0x000fe20000010000 */
[----:B0-----:R-:W-:-:S04]  /*24a0*/  IMAD.WIDE R2, R9, 0x4, R12 ;  /* 0x0000000409027825 */ /* 0x001fc800078e020c */
[----:B------:R-:W-:-:S04]  /*24b0*/  IMAD.WIDE R6, R8, 0x4, R12 ;  /* 0x0000000408067825 */ /* 0x000fc800078e020c */
[----:B--2---:R-:W-:Y:S01]  /*24c0*/  FFMA R28, R4, -0.5, R11 ;  /* 0xbf000000041c7823 */ /* 0x004fe2000000000b */
[----:B------:R-:W-:Y:S01]  /*24d0*/  FFMA R29, R5, -0.5, R20 ;  /* 0xbf000000051d7823 */ /* 0x000fe20000000014 */
[----:B-1----:R-:W-:-:S04]  /*24e0*/  IMAD.WIDE R12, R9, 0x4, R14 ;  /* 0x00000004090c7825 */ /* 0x002fc800078e020e */
[----:B------:R-:W-:Y:S01]  /*24f0*/  IMAD.WIDE R14, R8, 0x4, R14 ;  /* 0x00000004080e7825 */ /* 0x000fe200078e020e */
[----:B------:R-:W0:Y:S04]  /*2500*/  LDS R21, [R0] ;  /* 0x0000000000157984 */ /* 0x000e280000000800 */
[----:B------:R-:W1:Y:S04]  /*2510*/  LDS R25, [R0+0x80] ;  /* 0x0000800000197984 */ /* 0x000e680000000800 */
[----:B0-----:R-:W-:Y:S04]  /*2520*/  @!P0 STG.E desc[UR6][R16.64], R21 ;  /* 0x0000001510008986 */ /* 0x001fe8000c101906 */
[----:B-1----:R0:W-:Y:S01]  /*2530*/  @!P1 STG.E desc[UR6][R18.64], R25 ;  /* 0x0000001912009986 */ /* 0x0021e2000c101906 */
[----:B------:R-:W-:Y:S01]  /*2540*/  BAR.SYNC.DEFER_BLOCKING 0x0 ;  /* 0x0000000000007b1d */ /* 0x000fe20000010000 */
[----:B0-----:R-:W-:-:S05]  /*2550*/  FFMA R25, R5, -1.5, R20 ;  /* 0xbfc0000005197823 */ /* 0x001fca0000000014 */
[----:B------:R-:W-:Y:S02]  /*2560*/  STS.64 [R10], R30 ;  /* 0x0000001e0a007388 */ /* 0x000fe40000000a00 */
[----:B------:R-:W-:Y:S06]  /*2570*/  BAR.SYNC.DEFER_BLOCKING 0x0 ;  /* 0x0000000000007b1d */ /* 0x000fec0000010000 */
[----:B------:R-:W0:Y:S04]  /*2580*/  LDS R23, [R0] ;  /* 0x0000000000177984 */ /* 0x000e280000000800 */
[----:B------:R-:W1:Y:S04]  /*2590*/  LDS R27, [R0+0x80] ;  /* 0x00008000001b7984 */ /* 0x000e680000000800 */
[----:B0-----:R-:W-:Y:S04]  /*25a0*/  @!P0 STG.E desc[UR6][R2.64], R23 ;  /* 0x0000001702008986 */ /* 0x001fe8000c101906 */
[----:B-1----:R0:W-:Y:S01]  /*25b0*/  @!P1 STG.E desc[UR6][R6.64], R27 ;  /* 0x0000001b06009986 */ /* 0x0021e2000c101906 */
[----:B------:R-:W-:Y:S08]  /*25c0*/  BAR.SYNC.DEFER_BLOCKING 0x0 ;  /* 0x0000000000007b1d */ /* 0x000ff00000010000 */
[----:B0-----:R-:W0:Y:S01]  /*25d0*/  LDC.64 R6, c[0x0][0x380] ;  /* 0x0000e000ff067b82 */ /* 0x001e220000000a00 */
[----:B------:R-:W-:Y:S01]  /*25e0*/  FFMA R27, R5, 1.5, R20 ;  /* 0x3fc00000051b7823 */ /* 0x000fe20000000014 */
[----:B------:R1:W-:Y:S06]  /*25f0*/  STS.64 [R10], R24 ;  /* 0x000000180a007388 */ /* 0x0003ec0000000a00 */
[----:B------:R-:W-:Y:S01]  /*2600*/  BAR.SYNC.DEFER_BLOCKING 0x0 ;  /* 0x0000000000007b1d */ /* 0x000fe20000010000 */
[----:B0-----:R-:W-:-:S04]  /*2610*/  IMAD.WIDE R2, R9, 0x4, R6 ;  /* 0x0000000409027825 */ /* 0x001fc800078e0206 */
[----:B------:R-:W-:-:S04]  /*2620*/  IMAD.WIDE R6, R8, 0x4, R6 ;  /* 0x0000000408067825 */ /* 0x000fc800078e0206 */
[----:B-1----:R-:W-:Y:S01]  /*2630*/  FFMA R24, R4, 0.5, R11 ;  /* 0x3f00000004187823 */ /* 0x002fe2000000000b */
[----:B------:R-:W-:Y:S02]  /*2640*/  FFMA R25, R5, 0.5, R20 ;  /* 0x3f00000005197823 */ /* 0x000fe40000000014 */
[----:B------:R-:W0:Y:S01]  /*2650*/  LDC.64 R4, c[0x0][0x390] ;  /* 0x0000e400ff047b82 */ /* 0x000e220000000a00 */
[----:B------:R-:W1:Y:S04]  /*2660*/  LDS R17, [R0] ;  /* 0x0000000000117984 */ /* 0x000e680000000800 */
[----:B------:R-:W2:Y:S04]  /*2670*/  LDS R19, [R0+0x80] ;  /* 0x0000800000137984 */ /* 0x000ea80000000800 */
[----:B-1----:R-:W-:Y:S04]  /*2680*/  @!P0 STG.E desc[UR6][R12.64], R17 ;  /* 0x000000110c008986 */ /* 0x002fe8000c101906 */
[----:B--2---:R1:W-:Y:S01]  /*2690*/  @!P1 STG.E desc[UR6][R14.64], R19 ;  /* 0x000000130e009986 */ /* 0x0043e2000c101906 */
[----:B------:R-:W-:Y:S08]  /*26a0*/  BAR.SYNC.DEFER_BLOCKING 0x0 ;  /* 0x0000000000007b1d */ /* 0x000ff00000010000 */
[----:B-1----:R-:W1:Y:S01]  /*26b0*/  LDC.64 R14, c[0x0][0x388] ;  /* 0x0000e200ff0e7b82 */ /* 0x002e620000000a00 */
[----:B------:R-:W-:Y:S07]  /*26c0*/  STS.64 [R10], R28 ;  /* 0x0000001c0a007388 */ /* 0x000fee0000000a00 */
[----:B------:R-:W-:Y:S01]  /*26d0*/  BAR.SYNC.DEFER_BLOCKING 0x0 ;  /* 0x0000000000007b1d */ /* 0x000fe20000010000 */
[----:B-1----:R-:W-:-:S04]  /*26e0*/  IMAD.WIDE R12, R9, 0x4, R14 ;  /* 0x00000004090c7825 */ /* 0x002fc800078e020e */
[----:B------:R-:W-:Y:S01]  /*26f0*/  IMAD.WIDE R14, R8, 0x4, R14 ;  /* 0x00000004080e7825 */ /* 0x000fe200078e020e */
[----:B------:R-:W1:Y:S04]  /*2700*/  LDS R21, [R0] ;  /* 0x0000000000157984 */ /* 0x000e680000000800 */
[----:B------:R-:W2:Y:S04]  /*2710*/  LDS R23, [R0+0x80] ;  /* 0x0000800000177984 */ /* 0x000ea80000000800 */
[----:B-1----:R0:W-:Y:S04]  /*2720*/  @!P0 STG.E desc[UR6][R2.64], R21 ;  /* 0x0000001502008986 */ /* 0x0021e8000c101906 */
[----:B--2---:R-:W-:Y:S01]  /*2730*/  @!P1 STG.E desc[UR6][R6.64], R23 ;  /* 0x0000001706009986 */ /* 0x004fe2000c101906 */
[----:B------:R-:W-:Y:S01]  /*2740*/  BAR.SYNC.DEFER_BLOCKING 0x0 ;  /* 0x0000000000007b1d */ /* 0x000fe20000010000 */
[----:B0-----:R-:W-:-:S05]  /*2750*/  IMAD.WIDE R2, R9, 0x4, R4 ;  /* 0x0000000409027825 */ /* 0x001fca00078e0204 */
[----:B------:R-:W-:Y:S02]  /*2760*/  STS.64 [R10], R24 ;  /* 0x000000180a007388 */ /* 0x000fe40000000a00 */
[----:B------:R-:W-:Y:S06]  /*2770*/  BAR.SYNC.DEFER_BLOCKING 0x0 ;  /* 0x0000000000007b1d */ /* 0x000fec0000010000 */
[----:B------:R-:W0:Y:S04]  /*2780*/  LDS R17, [R0] ;  /* 0x0000000000117984 */ /* 0x000e280000000800 */
[----:B------:R-:W1:Y:S04]  /*2790*/  LDS R19, [R0+0x80] ;  /* 0x0000800000137984 */ /* 0x000e680000000800 */
[----:B0-----:R-:W-:Y:S04]  /*27a0*/  @!P0 STG.E desc[UR6][R12.64], R17 ;  /* 0x000000110c008986 */ /* 0x001fe8000c101906 */
[----:B-1----:R-:W-:Y:S01]  /*27b0*/  @!P1 STG.E desc[UR6][R14.64], R19 ;  /* 0x000000130e009986 */ /* 0x002fe2000c101906 */
[----:B------:R-:W-:Y:S06]  /*27c0*/  BAR.SYNC.DEFER_BLOCKING 0x0 ;  /* 0x0000000000007b1d */ /* 0x000fec0000010000 */
[----:B------:R-:W-:Y:S02]  /*27d0*/  STS.64 [R10], R26 ;  /* 0x0000001a0a007388 */ /* 0x000fe40000000a00 */
[----:B------:R-:W-:Y:S06]  /*27e0*/  BAR.SYNC.DEFER_BLOCKING 0x0 ;  /* 0x0000000000007b1d */ /* 0x000fec0000010000 */
[----:B------:R-:W0:Y:S04]  /*27f0*/  LDS R7, [R0] ;  /* 0x0000000000077984 */ /* 0x000e280000000800 */
[----:B0-----:R0:W-:Y:S02]  /*2800*/  @!P0 STG.E desc[UR6][R2.64], R7 ;  /* 0x0000000702008986 */ /* 0x0011e4000c101906 */
[----:B0-----:R-:W-:Y:S05]  /*2810*/  @P1 EXIT ;  /* 0x000000000000194d */ /* 0x001fea0003800000 */
[----:B0-----:R-:W0:Y:S01]  /*2820*/  LDS R3, [R0+0x80] ;  /* 0x0000800000037984 */ /* 0x001e220000000800 */
[----:B------:R-:W-:-:S05]  /*2830*/  IMAD.WIDE R8, R8, 0x4, R4 ;  /* 0x0000000408087825 */ /* 0x000fca00078e0204 */
[----:B0-----:R-:W-:Y:S01]  /*2840*/  STG.E desc[UR6][R8.64], R3 ;  /* 0x0000000308007986 */ /* 0x001fe2000c101906 */
[----:B------:R-:W-:Y:S05]  /*2850*/  EXIT ;  /* 0x000000000000794d */ /* 0x000fea0003800000 */
.L_x_0:
[----:B------:R-:W-:-:S00]  /*2860*/  BRA `(.L_x_0) ;  /* 0xfffffffc00fc7947 */ /* 0x000fc0000383ffff */
[----:B------:R-:W-:-:S00]  /*2870*/  NOP ;  /* 0x0000000000007918 */ /* 0x000fc00000000000 */
        /* <DEDUP_REMOVED lines=8> */
.L_x_1:


//--------------------- .nv.shared.triton_poi_fused_add_mul_0 --------------------------
	.section	.nv.shared.triton_poi_fused_add_mul_0,"aw",@nobits
	.sectionflags	@""
	.align	16
	.zero		1024


//--------------------- .nv.constant0.triton_poi_fused_add_mul_0 --------------------------
	.section	.nv.constant0.triton_poi_fused_add_mul_0,"a",@progbits
	.sectionflags	@""
	.align	4
.nv.constant0.triton_poi_fused_add_mul_0:
	.zero		924
